//
// Generated by NVIDIA NVVM Compiler
//
// Compiler Build ID: CL-36424714
// Cuda compilation tools, release 13.0, V13.0.88
// Based on NVVM 20.0.0
//

.version 9.0
.target sm_100
.address_size 64

	// .globl	_Z18add_arrays_unifiedPfS_S_i
.global .attribute(.managed) .align 4 .b8 d_unified[72];

.visible .entry _Z18add_arrays_unifiedPfS_S_i(
	.param .u64 .ptr .align 1 _Z18add_arrays_unifiedPfS_S_i_param_0,
	.param .u64 .ptr .align 1 _Z18add_arrays_unifiedPfS_S_i_param_1,
	.param .u64 .ptr .align 1 _Z18add_arrays_unifiedPfS_S_i_param_2,
	.param .u32 _Z18add_arrays_unifiedPfS_S_i_param_3
)
{
	.reg .pred 	%p<2>;
	.reg .b32 	%r<6>;
	.reg .b32 	%f<4>;
	.reg .b64 	%rd<11>;

	ld.param.u64 	%rd1, [_Z18add_arrays_unifiedPfS_S_i_param_0];
	ld.param.u64 	%rd2, [_Z18add_arrays_unifiedPfS_S_i_param_1];
	ld.param.u64 	%rd3, [_Z18add_arrays_unifiedPfS_S_i_param_2];
	ld.param.u32 	%r2, [_Z18add_arrays_unifiedPfS_S_i_param_3];
	mov.u32 	%r3, %ctaid.x;
	mov.u32 	%r4, %ntid.x;
	mov.u32 	%r5, %tid.x;
	mad.lo.s32 	%r1, %r3, %r4, %r5;
	setp.ge.s32 	%p1, %r1, %r2;
	@%p1 bra 	$L__BB0_2;
	cvta.to.global.u64 	%rd4, %rd1;
	cvta.to.global.u64 	%rd5, %rd2;
	cvta.to.global.u64 	%rd6, %rd3;
	mul.wide.s32 	%rd7, %r1, 4;
	add.s64 	%rd8, %rd4, %rd7;
	ld.global.f32 	%f1, [%rd8];
	add.s64 	%rd9, %rd5, %rd7;
	ld.global.f32 	%f2, [%rd9];
	add.f32 	%f3, %f1, %f2;
	add.s64 	%rd10, %rd6, %rd7;
	st.global.f32 	[%rd10], %f3;
$L__BB0_2:
	ret;

}


// ===== COMPILED SASS (sm_100) =====

	.target	sm_100

	.elftype	@"ET_EXEC"


//--------------------- .note.nv.tkinfo           --------------------------
	.section	.note.nv.tkinfo,"",@"SHT_NOTE"
	.sectionflags	@"SHF_NOTE_NV_TKINFO"
	.tkinfo
        /*0018*/ 	.word	0x00000002
        /*0030*/ 	.string	""
        /*0030*/ 	.string	"ptxas"
        /*0030*/ 	.string	"Cuda compilation tools, release 13.0, V13.0.88"
        /*0030*/ 	.string	"Build cuda_13.0.r13.0/compiler.36424714_0"
        /*0030*/ 	.string	"-arch sm_100 -m 64 "



//--------------------- .note.nv.cuinfo           --------------------------
	.section	.note.nv.cuinfo,"",@"SHT_NOTE"
	.sectionflags	@"SHF_NOTE_NV_CUINFO"
        /*0018*/ 	.short	0x0002
        /*001a*/ 	.short	0x0064
        /*001c*/ 	.short	0x0082
	.zero		2


//--------------------- .nv.info                  --------------------------
	.section	.nv.info,"",@"SHT_CUDA_INFO"
	.align	4


	//----- nvinfo : EIATTR_REGCOUNT
	.align		4
        /*0000*/ 	.byte	0x04, 0x2f
        /*0002*/ 	.short	(.L_2 - .L_1)
	.align		4
.L_1:
        /*0004*/ 	.word	index@(_Z18add_arrays_unifiedPfS_S_i)
        /*0008*/ 	.word	0x0000000c


	//----- nvinfo : EIATTR_FRAME_SIZE
	.align		4
.L_2:
        /*000c*/ 	.byte	0x04, 0x11
        /*000e*/ 	.short	(.L_4 - .L_3)
	.align		4
.L_3:
        /*0010*/ 	.word	index@(_Z18add_arrays_unifiedPfS_S_i)
        /*0014*/ 	.word	0x00000000


	//----- nvinfo : EIATTR_MIN_STACK_SIZE
	.align		4
.L_4:
        /*0018*/ 	.byte	0x04, 0x12
        /*001a*/ 	.short	(.L_6 - .L_5)
	.align		4
.L_5:
        /*001c*/ 	.word	index@(_Z18add_arrays_unifiedPfS_S_i)
        /*0020*/ 	.word	0x00000000
.L_6:


//--------------------- .nv.compat                --------------------------
	.section	.nv.compat,"",@"SHT_CUDA_COMPAT_INFO"
	.align	4
        /*0000*/ 	.byte	0x02, 0x09, 0x00, 0x00, 0x02, 0x02, 0x01, 0x00, 0x02, 0x05, 0x05, 0x00, 0x03, 0x07, 0x01, 0x01
        /*0010*/ 	.byte	0x02, 0x03, 0x00, 0x00, 0x02, 0x06, 0x01, 0x00, 0x04, 0x0b, 0x08, 0x00, 0x09, 0x00, 0x00, 0x00
        /*0020*/ 	.byte	0x00, 0x00, 0x00, 0x00


//--------------------- .nv.info._Z18add_arrays_unifiedPfS_S_i --------------------------
	.section	.nv.info._Z18add_arrays_unifiedPfS_S_i,"",@"SHT_CUDA_INFO"
	.sectionflags	@""
	.align	4


	//----- nvinfo : EIATTR_CUDA_API_VERSION
	.align		4
        /*0000*/ 	.byte	0x04, 0x37
        /*0002*/ 	.short	(.L_8 - .L_7)
.L_7:
        /*0004*/ 	.word	0x00000082


	//----- nvinfo : EIATTR_KPARAM_INFO
	.align		4
.L_8:
        /*0008*/ 	.byte	0x04, 0x17
        /*000a*/ 	.short	(.L_10 - .L_9)
.L_9:
        /*000c*/ 	.word	0x00000000
        /*0010*/ 	.short	0x0003
        /*0012*/ 	.short	0x0018
        /*0014*/ 	.byte	0x00, 0xf0, 0x11, 0x00


	//----- nvinfo : EIATTR_KPARAM_INFO
	.align		4
.L_10:
        /*0018*/ 	.byte	0x04, 0x17
        /*001a*/ 	.short	(.L_12 - .L_11)
.L_11:
        /*001c*/ 	.word	0x00000000
        /*0020*/ 	.short	0x0002
        /*0022*/ 	.short	0x0010
        /*0024*/ 	.byte	0x00, 0xf5, 0x21, 0x00


	//----- nvinfo : EIATTR_KPARAM_INFO
	.align		4
.L_12:
        /*0028*/ 	.byte	0x04, 0x17
        /*002a*/ 	.short	(.L_14 - .L_13)
.L_13:
        /*002c*/ 	.word	0x00000000
        /*0030*/ 	.short	0x0001
        /*0032*/ 	.short	0x0008
        /*0034*/ 	.byte	0x00, 0xf5, 0x21, 0x00


	//----- nvinfo : EIATTR_KPARAM_INFO
	.align		4
.L_14:
        /*0038*/ 	.byte	0x04, 0x17
        /*003a*/ 	.short	(.L_16 - .L_15)
.L_15:
        /*003c*/ 	.word	0x00000000
        /*0040*/ 	.short	0x0000
        /*0042*/ 	.short	0x0000
        /*0044*/ 	.byte	0x00, 0xf5, 0x21, 0x00


	//----- nvinfo : EIATTR_SPARSE_MMA_MASK
	.align		4
.L_16:
        /*0048*/ 	.byte	0x03, 0x50
        /*004a*/ 	.short	0x0000


	//----- nvinfo : EIATTR_MAXREG_COUNT
	.align		4
        /*004c*/ 	.byte	0x03, 0x1b
        /*004e*/ 	.short	0x00ff


	//----- nvinfo : EIATTR_MERCURY_ISA_VERSION
	.align		4
        /*0050*/ 	.byte	0x03, 0x5f
        /*0052*/ 	.short	0x0101


	//----- nvinfo : EIATTR_VRC_CTA_INIT_COUNT
	.align		4
        /*0054*/ 	.byte	0x02, 0x4a
	.zero		1
	.zero		1


	//----- nvinfo : EIATTR_EXIT_INSTR_OFFSETS
	.align		4
        /*0058*/ 	.byte	0x04, 0x1c
        /*005a*/ 	.short	(.L_18 - .L_17)


	//   ....[0]....
.L_17:
        /*005c*/ 	.word	0x00000070


	//   ....[1]....
        /*0060*/ 	.word	0x00000130


	//----- nvinfo : EIATTR_CBANK_PARAM_SIZE
	.align		4
.L_18:
        /*0064*/ 	.byte	0x03, 0x19
        /*0066*/ 	.short	0x001c


	//----- nvinfo : EIATTR_PARAM_CBANK
	.align		4
        /*0068*/ 	.byte	0x04, 0x0a
        /*006a*/ 	.short	(.L_20 - .L_19)
	.align		4
.L_19:
        /*006c*/ 	.word	index@(.nv.constant0._Z18add_arrays_unifiedPfS_S_i)
        /*0070*/ 	.short	0x0380
        /*0072*/ 	.short	0x001c


	//----- nvinfo : EIATTR_SW_WAR
	.align		4
.L_20:
        /*0074*/ 	.byte	0x04, 0x36
        /*0076*/ 	.short	(.L_22 - .L_21)
.L_21:
        /*0078*/ 	.word	0x00000008
.L_22:


//--------------------- .nv.callgraph             --------------------------
	.section	.nv.callgraph,"",@"SHT_CUDA_CALLGRAPH"
	.align	4
	.sectionentsize	8
	.align		4
        /*0000*/ 	.word	0x00000000
	.align		4
        /*0004*/ 	.word	0xffffffff
	.align		4
        /*0008*/ 	.word	0x00000000
	.align		4
        /*000c*/ 	.word	0xfffffffe
	.align		4
        /*0010*/ 	.word	0x00000000
	.align		4
        /*0014*/ 	.word	0xfffffffd
	.align		4
        /*0018*/ 	.word	0x00000000
	.align		4
        /*001c*/ 	.word	0xfffffffc


//--------------------- .nv.constant4             --------------------------
	.section	.nv.constant4,"a",@progbits
	.align	8
	.align		8
.nv.constant4:
        /*0000*/ 	.dword	d_unified


//--------------------- .text._Z18add_arrays_unifiedPfS_S_i --------------------------
	.section	.text._Z18add_arrays_unifiedPfS_S_i,"ax",@progbits
	.align	128
        .global         _Z18add_arrays_unifiedPfS_S_i
        .type           _Z18add_arrays_unifiedPfS_S_i,@function
        .size           _Z18add_arrays_unifiedPfS_S_i,(.L_x_1 - _Z18add_arrays_unifiedPfS_S_i)
        .other          _Z18add_arrays_unifiedPfS_S_i,@"STO_CUDA_ENTRY STV_DEFAULT"
_Z18add_arrays_unifiedPfS_S_i:
.text._Z18add_arrays_unifiedPfS_S_i:
[----:B------:R-:W-:Y:S01]  /*0000*/  LDC R1, c[0x0][0x37c] ;  /* 0x0000df00ff017b82 */ /* 0x000fe20000000800 */
[----:B------:R-:W0:Y:S07]  /*0010*/  S2R R0, SR_TID.X ;  /* 0x0000000000007919 */ /* 0x000e2e0000002100 */
[----:B------:R-:W0:Y:S01]  /*0020*/  S2UR UR4, SR_CTAID.X ;  /* 0x00000000000479c3 */ /* 0x000e220000002500 */
[----:B------:R-:W1:Y:S07]  /*0030*/  LDCU UR5, c[0x0][0x398] ;  /* 0x00007300ff0577ac */ /* 0x000e6e0008000800 */
[----:B------:R-:W0:Y:S02]  /*0040*/  LDC R9, c[0x0][0x360] ;  /* 0x0000d800ff097b82 */ /* 0x000e240000000800 */
[----:B0-----:R-:W-:-:S05]  /*0050*/  IMAD R9, R9, UR4, R0 ;  /* 0x0000000409097c24 */ /* 0x001fca000f8e0200 */
[----:B-1----:R-:W-:-:S13]  /*0060*/  ISETP.GE.AND P0, PT, R9, UR5, PT ;  /* 0x0000000509007c0c */ /* 0x002fda000bf06270 */
[----:B------:R-:W-:Y:S05]  /*0070*/  @P0 EXIT ;  /* 0x000000000000094d */ /* 0x000fea0003800000 */
[----:B------:R-:W0:Y:S01]  /*0080*/  LDC.64 R2, c[0x0][0x380] ;  /* 0x0000e000ff027b82 */ /* 0x000e220000000a00 */
[----:B------:R-:W1:Y:S07]  /*0090*/  LDCU.64 UR4, c[0x0][0x358] ;  /* 0x00006b00ff0477ac */ /* 0x000e6e0008000a00 */
[----:B------:R-:W2:Y:S08]  /*00a0*/  LDC.64 R4, c[0x0][0x388] ;  /* 0x0000e200ff047b82 */ /* 0x000eb00000000a00 */
[----:B------:R-:W3:Y:S01]  /*00b0*/  LDC.64 R6, c[0x0][0x390] ;  /* 0x0000e400ff067b82 */ /* 0x000ee20000000a00 */
[----:B0-----:R-:W-:-:S06]  /*00c0*/  IMAD.WIDE R2, R9, 0x4, R2 ;  /* 0x0000000409027825 */ /* 0x001fcc00078e0202 */
[----:B-1----:R-:W4:Y:S01]  /*00d0*/  LDG.E R2, desc[UR4][R2.64] ;  /* 0x0000000402027981 */ /* 0x002f22000c1e1900 */
[----:B--2---:R-:W-:-:S06]  /*00e0*/  IMAD.WIDE R4, R9, 0x4, R4 ;  /* 0x0000000409047825 */ /* 0x004fcc00078e0204 */
[----:B------:R-:W4:Y:S01]  /*00f0*/  LDG.E R5, desc[UR4][R4.64] ;  /* 0x0000000404057981 */ /* 0x000f22000c1e1900 */
[----:B---3--:R-:W-:-:S04]  /*0100*/  IMAD.WIDE R6, R9, 0x4, R6 ;  /* 0x0000000409067825 */ /* 0x008fc800078e0206 */
[----:B----4-:R-:W-:-:S05]  /*0110*/  FADD R9, R2, R5 ;  /* 0x0000000502097221 */ /* 0x010fca0000000000 */
[----:B------:R-:W-:Y:S01]  /*0120*/  STG.E desc[UR4][R6.64], R9 ;  /* 0x0000000906007986 */ /* 0x000fe2000c101904 */
[----:B------:R-:W-:Y:S05]  /*0130*/  EXIT ;  /* 0x000000000000794d */ /* 0x000fea0003800000 */
.L_x_0:
[----:B------:R-:W-:-:S00]  /*0140*/  BRA `(.L_x_0) ;  /* 0xfffffffc00fc7947 */ /* 0x000fc0000383ffff */
[----:B------:R-:W-:-:S00]  /*0150*/  NOP ;  /* 0x0000000000007918 */ /* 0x000fc00000000000 */
        /* <DEDUP_REMOVED lines=10> */
.L_x_1:


//--------------------- .nv.shared.reserved.0     --------------------------
	.section	.nv.shared.reserved.0,"aw",@nobits
	.weak		__nv_reservedSMEM_offset_0_alias
	.size		__nv_reservedSMEM_offset_0_alias, 0, 64
	.other		__nv_reservedSMEM_offset_0_alias,@"STO_CUDA_RESERVED_SHARED STV_DEFAULT"
__nv_reservedSMEM_offset_0_alias:
	.zero		0
	.zero		64


//--------------------- .nv.global                --------------------------
	.section	.nv.global,"aw",@nobits
	.align	4
.nv.global:
	.type		d_unified,@object
	.size		d_unified,(.L_0 - d_unified)
	.other		d_unified,@"STV_DEFAULT STO_CUDA_MANAGED"
d_unified:
	.zero		72
.L_0:


//--------------------- .nv.constant0._Z18add_arrays_unifiedPfS_S_i --------------------------
	.section	.nv.constant0._Z18add_arrays_unifiedPfS_S_i,"a",@progbits
	.sectionflags	@""
	.align	4
.nv.constant0._Z18add_arrays_unifiedPfS_S_i:
	.zero		924


//--------------------- SYMBOLS --------------------------

	.type		.nv.reservedSmem.offset0,@object
	.size		.nv.reservedSmem.offset0,0x4
